	.headerflags	@"EF_CUDA_TEXMODE_UNIFIED EF_CUDA_64BIT_ADDRESS EF_CUDA_ACCELERATORS EF_CUDA_SM90 EF_CUDA_VIRTUAL_SM(EF_CUDA_SM90)"
	.elftype	@"ET_EXEC"


//--------------------- .nv.info                  --------------------------
	.section	.nv.info,"",@"SHT_CUDA_INFO"
	.align	4


	//----- nvinfo : EIATTR_REGCOUNT
	.align		4
        /*0000*/ 	.byte	0x04, 0x2f
        /*0002*/ 	.short	(.L_3 - .L_2)
	.align		4
.L_2:
        /*0004*/ 	.word	index@(triton_poi_fused__native_batch_norm_legit_no_training_cat_relu_15)
        /*0008*/ 	.word	0x00000020


	//----- nvinfo : EIATTR_MIN_STACK_SIZE
	.align		4
.L_3:
        /*000c*/ 	.byte	0x04, 0x12
        /*000e*/ 	.short	(.L_5 - .L_4)
	.align		4
.L_4:
        /*0010*/ 	.word	index@(triton_poi_fused__native_batch_norm_legit_no_training_cat_relu_15)
        /*0014*/ 	.word	0x00000000


	//----- nvinfo : EIATTR_FRAME_SIZE
	.align		4
.L_5:
        /*0018*/ 	.byte	0x04, 0x11
        /*001a*/ 	.short	(.L_7 - .L_6)
	.align		4
.L_6:
        /*001c*/ 	.word	index@(triton_poi_fused__native_batch_norm_legit_no_training_cat_relu_15)
        /*0020*/ 	.word	0x00000000


	//----- nvinfo : EIATTR_MIN_STACK_SIZE
	.align		4
.L_7:
        /*0024*/ 	.byte	0x04, 0x12
        /*0026*/ 	.short	(.L_9 - .L_8)
	.align		4
.L_8:
        /*0028*/ 	.word	index@(triton_poi_fused__native_batch_norm_legit_no_training_cat_relu_15)
        /*002c*/ 	.word	0x00000000
.L_9:


//--------------------- .nv.info.triton_poi_fused__native_batch_norm_legit_no_training_cat_relu_15 --------------------------
	.section	.nv.info.triton_poi_fused__native_batch_norm_legit_no_training_cat_relu_15,"",@"SHT_CUDA_INFO"
	.sectionflags	@""
	.align	4


	//----- nvinfo : EIATTR_CUDA_API_VERSION
	.align		4
        /*0000*/ 	.byte	0x04, 0x37
        /*0002*/ 	.short	(.L_11 - .L_10)
.L_10:
        /*0004*/ 	.word	0x0000007c


	//----- nvinfo : EIATTR_KPARAM_INFO
	.align		4
.L_11:
        /*0008*/ 	.byte	0x04, 0x17
        /*000a*/ 	.short	(.L_13 - .L_12)
.L_12:
        /*000c*/ 	.word	0x00000000
        /*0010*/ 	.short	0x000b
        /*0012*/ 	.short	0x0058
        /*0014*/ 	.byte	0x00, 0xf0, 0x11, 0x00


	//----- nvinfo : EIATTR_KPARAM_INFO
	.align		4
.L_13:
        /*0018*/ 	.byte	0x04, 0x17
        /*001a*/ 	.short	(.L_15 - .L_14)
.L_14:
        /*001c*/ 	.word	0x00000000
        /*0020*/ 	.short	0x000a
        /*0022*/ 	.short	0x0050
        /*0024*/ 	.byte	0x00, 0xf4, 0x21, 0x00


	//----- nvinfo : EIATTR_KPARAM_INFO
	.align		4
.L_15:
        /*0028*/ 	.byte	0x04, 0x17
        /*002a*/ 	.short	(.L_17 - .L_16)
.L_16:
        /*002c*/ 	.word	0x00000000
        /*0030*/ 	.short	0x0009
        /*0032*/ 	.short	0x0048
        /*0034*/ 	.byte	0x00, 0xf4, 0x21, 0x00


	//----- nvinfo : EIATTR_KPARAM_INFO
	.align		4
.L_17:
        /*0038*/ 	.byte	0x04, 0x17
        /*003a*/ 	.short	(.L_19 - .L_18)
.L_18:
        /*003c*/ 	.word	0x00000000
        /*0040*/ 	.short	0x0008
        /*0042*/ 	.short	0x0040
        /*0044*/ 	.byte	0x00, 0xf4, 0x21, 0x00


	//----- nvinfo : EIATTR_KPARAM_INFO
	.align		4
.L_19:
        /*0048*/ 	.byte	0x04, 0x17
        /*004a*/ 	.short	(.L_21 - .L_20)
.L_20:
        /*004c*/ 	.word	0x00000000
        /*0050*/ 	.short	0x0007
        /*0052*/ 	.short	0x0038
        /*0054*/ 	.byte	0x00, 0xf4, 0x21, 0x00


	//----- nvinfo : EIATTR_KPARAM_INFO
	.align		4
.L_21:
        /*0058*/ 	.byte	0x04, 0x17
        /*005a*/ 	.short	(.L_23 - .L_22)
.L_22:
        /*005c*/ 	.word	0x00000000
        /*0060*/ 	.short	0x0006
        /*0062*/ 	.short	0x0030
        /*0064*/ 	.byte	0x00, 0xf4, 0x21, 0x00


	//----- nvinfo : EIATTR_KPARAM_INFO
	.align		4
.L_23:
        /*0068*/ 	.byte	0x04, 0x17
        /*006a*/ 	.short	(.L_25 - .L_24)
.L_24:
        /*006c*/ 	.word	0x00000000
        /*0070*/ 	.short	0x0005
        /*0072*/ 	.short	0x0028
        /*0074*/ 	.byte	0x00, 0xf4, 0x21, 0x00


	//----- nvinfo : EIATTR_KPARAM_INFO
	.align		4
.L_25:
        /*0078*/ 	.byte	0x04, 0x17
        /*007a*/ 	.short	(.L_27 - .L_26)
.L_26:
        /*007c*/ 	.word	0x00000000
        /*0080*/ 	.short	0x0004
        /*0082*/ 	.short	0x0020
        /*0084*/ 	.byte	0x00, 0xf4, 0x21, 0x00


	//----- nvinfo : EIATTR_KPARAM_INFO
	.align		4
.L_27:
        /*0088*/ 	.byte	0x04, 0x17
        /*008a*/ 	.short	(.L_29 - .L_28)
.L_28:
        /*008c*/ 	.word	0x00000000
        /*0090*/ 	.short	0x0003
        /*0092*/ 	.short	0x0018
        /*0094*/ 	.byte	0x00, 0xf4, 0x21, 0x00


	//----- nvinfo : EIATTR_KPARAM_INFO
	.align		4
.L_29:
        /*0098*/ 	.byte	0x04, 0x17
        /*009a*/ 	.short	(.L_31 - .L_30)
.L_30:
        /*009c*/ 	.word	0x00000000
        /*00a0*/ 	.short	0x0002
        /*00a2*/ 	.short	0x0010
        /*00a4*/ 	.byte	0x00, 0xf4, 0x21, 0x00


	//----- nvinfo : EIATTR_KPARAM_INFO
	.align		4
.L_31:
        /*00a8*/ 	.byte	0x04, 0x17
        /*00aa*/ 	.short	(.L_33 - .L_32)
.L_32:
        /*00ac*/ 	.word	0x00000000
        /*00b0*/ 	.short	0x0001
        /*00b2*/ 	.short	0x0008
        /*00b4*/ 	.byte	0x00, 0xf4, 0x21, 0x00


	//----- nvinfo : EIATTR_KPARAM_INFO
	.align		4
.L_33:
        /*00b8*/ 	.byte	0x04, 0x17
        /*00ba*/ 	.short	(.L_35 - .L_34)
.L_34:
        /*00bc*/ 	.word	0x00000000
        /*00c0*/ 	.short	0x0000
        /*00c2*/ 	.short	0x0000
        /*00c4*/ 	.byte	0x00, 0xf4, 0x21, 0x00


	//----- nvinfo : EIATTR_SPARSE_MMA_MASK
	.align		4
.L_35:
        /*00c8*/ 	.byte	0x03, 0x50
        /*00ca*/ 	.short	0x0000


	//----- nvinfo : EIATTR_MAXREG_COUNT
	.align		4
        /*00cc*/ 	.byte	0x03, 0x1b
        /*00ce*/ 	.short	0x00ff


	//----- nvinfo : EIATTR_EXIT_INSTR_OFFSETS
	.align		4
        /*00d0*/ 	.byte	0x04, 0x1c
        /*00d2*/ 	.short	(.L_37 - .L_36)


	//   ....[0]....
.L_36:
        /*00d4*/ 	.word	0x000008c0


	//----- nvinfo : EIATTR_REQNTID
	.align		4
.L_37:
        /*00d8*/ 	.byte	0x04, 0x10
        /*00da*/ 	.short	(.L_39 - .L_38)
.L_38:
        /*00dc*/ 	.word	0x00000080
        /*00e0*/ 	.word	0x00000001
        /*00e4*/ 	.word	0x00000001


	//----- nvinfo : EIATTR_CBANK_PARAM_SIZE
	.align		4
.L_39:
        /*00e8*/ 	.byte	0x03, 0x19
        /*00ea*/ 	.short	0x005c


	//----- nvinfo : EIATTR_PARAM_CBANK
	.align		4
        /*00ec*/ 	.byte	0x04, 0x0a
        /*00ee*/ 	.short	(.L_41 - .L_40)
	.align		4
.L_40:
        /*00f0*/ 	.word	index@(.nv.constant0.triton_poi_fused__native_batch_norm_legit_no_training_cat_relu_15)
        /*00f4*/ 	.short	0x0210
        /*00f6*/ 	.short	0x005c


	//----- nvinfo : EIATTR_SW_WAR
	.align		4
.L_41:
        /*00f8*/ 	.byte	0x04, 0x36
        /*00fa*/ 	.short	(.L_43 - .L_42)
.L_42:
        /*00fc*/ 	.word	0x00000008
.L_43:


//--------------------- .nv.callgraph             --------------------------
	.section	.nv.callgraph,"",@"SHT_CUDA_CALLGRAPH"
	.align	4
	.sectionentsize	8
	.align		4
        /*0000*/ 	.word	0x00000000
	.align		4
        /*0004*/ 	.word	0xffffffff
	.align		4
        /*0008*/ 	.word	0x00000000
	.align		4
        /*000c*/ 	.word	0xfffffffe
	.align		4
        /*0010*/ 	.word	0x00000000
	.align		4
        /*0014*/ 	.word	0xfffffffd
	.align		4
        /*0018*/ 	.word	0x00000000
	.align		4
        /*001c*/ 	.word	0xfffffffc


//--------------------- .nv.constant4             --------------------------
	.section	.nv.constant4,"a",@progbits
	.align	8
	.align		8
.nv.constant4:
        /*0000*/ 	.dword	_$_str
	.align		8
        /*0008*/ 	.dword	_$_str_$_2


//--------------------- .text.triton_poi_fused__native_batch_norm_legit_no_training_cat_relu_15 --------------------------
	.section	.text.triton_poi_fused__native_batch_norm_legit_no_training_cat_relu_15,"ax",@progbits
	.align	128
        .global         triton_poi_fused__native_batch_norm_legit_no_training_cat_relu_15
        .type           triton_poi_fused__native_batch_norm_legit_no_training_cat_relu_15,@function
        .size           triton_poi_fused__native_batch_norm_legit_no_training_cat_relu_15,(.L_x_1 - triton_poi_fused__native_batch_norm_legit_no_training_cat_relu_15)
        .other          triton_poi_fused__native_batch_norm_legit_no_training_cat_relu_15,@"STO_CUDA_ENTRY STV_DEFAULT"
triton_poi_fused__native_batch_norm_legit_no_training_cat_relu_15:
.text.triton_poi_fused__native_batch_norm_legit_no_training_cat_relu_15:
[----:B------:R-:W-:Y:S01]  /*0000*/  LDC R1, c[0x0][0x28] ;  /* 0x00000a00ff017b82 */ /* 0x000fe20000000800 */
[----:B------:R-:W1:Y:S07]  /*0010*/  S2R R0, SR_TID.X ;  /* 0x0000000000007919 */ /* 0x000e6e0000002100 */
[----:B------:R-:W2:Y:S01]  /*0020*/  LDC.64 R18, c[0x0][0x240] ;  /* 0x00009000ff127b82 */ /* 0x000ea20000000a00 */
[----:B------:R-:W-:Y:S01]  /*0030*/  ULDC.64 UR6, c[0x0][0x230] ;  /* 0x00008c0000067ab9 */ /* 0x000fe20000000a00 */
[----:B------:R-:W-:Y:S01]  /*0040*/  ULDC.64 UR4, c[0x0][0x228] ;  /* 0x00008a0000047ab9 */ /* 0x000fe20000000a00 */
[----:B------:R-:W3:Y:S01]  /*0050*/  S2R R3, SR_CTAID.X ;  /* 0x0000000000037919 */ /* 0x000ee20000002500 */
[----:B------:R-:W-:-:S02]  /*0060*/  CS2R R8, SRZ ;  /* 0x0000000000087805 */ /* 0x000fc4000001ff00 */
[----:B------:R-:W-:Y:S02]  /*0070*/  CS2R R10, SRZ ;  /* 0x00000000000a7805 */ /* 0x000fe4000001ff00 */
[----:B------:R-:W4:Y:S08]  /*0080*/  LDC.64 R12, c[0x0][0x238] ;  /* 0x00008e00ff0c7b82 */ /* 0x000f300000000a00 */
[----:B------:R-:W5:Y:S08]  /*0090*/  LDC.64 R26, c[0x0][0x248] ;  /* 0x00009200ff1a7b82 */ /* 0x000f700000000a00 */
[----:B------:R-:W2:Y:S01]  /*00a0*/  LDC.64 R28, c[0x0][0x250] ;  /* 0x00009400ff1c7b82 */ /* 0x000ea20000000a00 */
[----:B-1----:R-:W-:-:S05]  /*00b0*/  IMAD.SHL.U32 R0, R0, 0x4, RZ ;  /* 0x0000000400007824 */ /* 0x002fca00078e00ff */
[----:B------:R-:W-:-:S05]  /*00c0*/  LOP3.LUT R0, R0, 0x1fc, RZ, 0xc0, !PT ;  /* 0x000001fc00007812 */ /* 0x000fca00078ec0ff */
[----:B---3--:R-:W-:-:S05]  /*00d0*/  IMAD R3, R3, 0x200, R0 ;  /* 0x0000020003037824 */ /* 0x008fca00078e0200 */
[----:B------:R-:W-:-:S04]  /*00e0*/  SHF.R.S32.HI R2, RZ, 0x1f, R3 ;  /* 0x0000001fff027819 */ /* 0x000fc80000011403 */
[CC--:B------:R-:W-:Y:S02]  /*00f0*/  LEA.HI R0, R2.reuse, R3.reuse, RZ, 0x6 ;  /* 0x0000000302007211 */ /* 0x0c0fe400078f30ff */
[----:B------:R-:W-:Y:S02]  /*0100*/  LEA.HI R2, R2, R3, RZ, 0xe ;  /* 0x0000000302027211 */ /* 0x000fe400078f70ff */
[--C-:B------:R-:W-:Y:S02]  /*0110*/  SHF.R.S32.HI R17, RZ, 0x6, R0.reuse ;  /* 0x00000006ff117819 */ /* 0x100fe40000011400 */
[----:B------:R-:W-:Y:S02]  /*0120*/  SHF.R.S32.HI R4, RZ, 0x1f, R0 ;  /* 0x0000001fff047819 */ /* 0x000fe40000011400 */
[----:B------:R-:W-:Y:S02]  /*0130*/  LOP3.LUT R0, R0, 0xffffffc0, RZ, 0xc0, !PT ;  /* 0xffffffc000007812 */ /* 0x000fe400078ec0ff */
[----:B------:R-:W-:-:S02]  /*0140*/  LEA.HI R4, R4, R17, RZ, 0x8 ;  /* 0x0000001104047211 */ /* 0x000fc400078f40ff */
[----:B------:R-:W-:Y:S01]  /*0150*/  SHF.R.S32.HI R21, RZ, 0xe, R2 ;  /* 0x0000000eff157819 */ /* 0x000fe20000011402 */
[----:B------:R-:W-:Y:S01]  /*0160*/  IMAD.IADD R0, R3, 0x1, -R0 ;  /* 0x0000000103007824 */ /* 0x000fe200078e0a00 */
[----:B------:R-:W-:-:S03]  /*0170*/  LOP3.LUT R4, R4, 0xffffff00, RZ, 0xc0, !PT ;  /* 0xffffff0004047812 */ /* 0x000fc600078ec0ff */
[----:B------:R-:W-:Y:S02]  /*0180*/  IMAD R5, R21, 0x800, R0 ;  /* 0x0000080015057824 */ /* 0x000fe400078e0200 */
[----:B------:R-:W-:-:S03]  /*0190*/  IMAD.IADD R17, R17, 0x1, -R4 ;  /* 0x0000000111117824 */ /* 0x000fc600078e0a04 */
[----:B------:R-:W-:Y:S01]  /*01a0*/  SHF.R.S32.HI R7, RZ, 0x1f, R5 ;  /* 0x0000001fff077819 */ /* 0x000fe20000011405 */
[----:B------:R-:W-:-:S05]  /*01b0*/  IMAD.SHL.U32 R0, R17, 0x40, RZ ;  /* 0x0000004011007824 */ /* 0x000fca00078e00ff */
[----:B------:R-:W-:-:S04]  /*01c0*/  IADD3 R5, P0, R0, R5, RZ ;  /* 0x0000000500057210 */ /* 0x000fc80007f1e0ff */
[----:B------:R-:W-:Y:S01]  /*01d0*/  LEA.HI.X.SX32 R16, R0, R7, 0x1, P0 ;  /* 0x0000000700107211 */ /* 0x000fe200000f0eff */
[----:B------:R-:W-:Y:S01]  /*01e0*/  IMAD.SHL.U32 R22, R5, 0x4, RZ ;  /* 0x0000000405167824 */ /* 0x000fe200078e00ff */
[C---:B------:R-:W-:Y:S01]  /*01f0*/  LOP3.LUT R0, R17.reuse, 0xffffffe0, RZ, 0xc0, !PT ;  /* 0xffffffe011007812 */ /* 0x040fe200078ec0ff */
[----:B--2---:R-:W-:Y:S01]  /*0200*/  IMAD.WIDE R18, R17, 0x4, R18 ;  /* 0x0000000411127825 */ /* 0x004fe200078e0212 */
[----:B------:R-:W-:Y:S02]  /*0210*/  SHF.L.U64.HI R16, R5, 0x2, R16 ;  /* 0x0000000205107819 */ /* 0x000fe40000010210 */
[----:B------:R-:W-:Y:S02]  /*0220*/  CS2R R4, SRZ ;  /* 0x0000000000047805 */ /* 0x000fe4000001ff00 */
[----:B------:R-:W-:Y:S02]  /*0230*/  IADD3 R24, P2, R22, UR6, RZ ;  /* 0x0000000616187c10 */ /* 0x000fe4000ff5e0ff */
[----:B------:R-:W-:-:S02]  /*0240*/  CS2R R6, SRZ ;  /* 0x0000000000067805 */ /* 0x000fc4000001ff00 */
[----:B------:R-:W-:Y:S02]  /*0250*/  IADD3 R14, P0, R22, UR4, RZ ;  /* 0x00000004160e7c10 */ /* 0x000fe4000ff1e0ff */
[----:B------:R-:W-:Y:S02]  /*0260*/  IADD3.X R25, R16, UR7, RZ, P2, !PT ;  /* 0x0000000710197c10 */ /* 0x000fe400097fe4ff */
[----:B------:R-:W-:Y:S01]  /*0270*/  LOP3.LUT R2, R2, 0xffffc000, RZ, 0xc0, !PT ;  /* 0xffffc00002027812 */ /* 0x000fe200078ec0ff */
[C---:B----4-:R-:W-:Y:S01]  /*0280*/  IMAD.WIDE R12, R17.reuse, 0x4, R12 ;  /* 0x00000004110c7825 */ /* 0x050fe200078e020c */
[----:B------:R-:W-:Y:S01]  /*0290*/  ISETP.GT.AND P2, PT, R17, 0xdf, PT ;  /* 0x000000df1100780c */ /* 0x000fe20003f44270 */
[----:B------:R-:W-:Y:S01]  /*02a0*/  ULDC.64 UR6, c[0x0][0x218] ;  /* 0x0000860000067ab9 */ /* 0x000fe20000000a00 */
[----:B------:R-:W-:Y:S01]  /*02b0*/  IADD3.X R15, R16, UR5, RZ, P0, !PT ;  /* 0x00000005100f7c10 */ /* 0x000fe200087fe4ff */
[----:B------:R-:W-:Y:S01]  /*02c0*/  ULDC.64 UR4, c[0x0][0x208] ;  /* 0x0000820000047ab9 */ /* 0x000fe20000000a00 */
[----:B------:R-:W-:-:S02]  /*02d0*/  ISETP.NE.AND P1, PT, R0, 0xc0, PT ;  /* 0x000000c00000780c */ /* 0x000fc40003f25270 */
[C---:B------:R-:W-:Y:S02]  /*02e0*/  ISETP.NE.AND P0, PT, R0.reuse, 0x80, PT ;  /* 0x000000800000780c */ /* 0x040fe40003f05270 */
[----:B------:R-:W-:Y:S02]  /*02f0*/  ISETP.NE.AND P3, PT, R0, 0xa0, PT ;  /* 0x000000a00000780c */ /* 0x000fe40003f65270 */
[----:B------:R-:W2:Y:S01]  /*0300*/  LDG.E.EL R0, desc[UR4][R18.64] ;  /* 0x0000000412007981 */ /* 0x000ea2000c2e1900 */
[----:B------:R-:W-:-:S03]  /*0310*/  IMAD.IADD R2, R3, 0x1, -R2 ;  /* 0x0000000103027824 */ /* 0x000fc600078e0a02 */
[----:B------:R1:W3:Y:S01]  /*0320*/  @P2 LDG.E.128 R4, desc[UR4][R24.64+-0xe000] ;  /* 0xff20000418042981 */ /* 0x0002e2000c1e1d00 */
[----:B------:R-:W-:-:S03]  /*0330*/  IMAD R21, R21, 0x2000, R2 ;  /* 0x0000200015157824 */ /* 0x000fc600078e0202 */
[----:B------:R4:W3:Y:S04]  /*0340*/  @!P1 LDG.E.128 R8, desc[UR4][R14.64+-0xc000] ;  /* 0xff4000040e089981 */ /* 0x0008e8000c1e1d00 */
[----:B------:R5:W3:Y:S01]  /*0350*/  LDG.E.EL R2, desc[UR4][R12.64] ;  /* 0x000000040c027981 */ /* 0x000ae2000c2e1900 */
[----:B-1----:R-:W-:Y:S02]  /*0360*/  IADD3 R24, P4, R22, UR6, RZ ;  /* 0x0000000616187c10 */ /* 0x002fe4000ff9e0ff */
[----:B0---4-:R-:W-:Y:S02]  /*0370*/  CS2R R14, SRZ ;  /* 0x00000000000e7805 */ /* 0x011fe4000001ff00 */
[----:B------:R-:W-:Y:S01]  /*0380*/  IADD3.X R25, R16, UR7, RZ, P4, !PT ;  /* 0x0000000710197c10 */ /* 0x000fe2000a7fe4ff */
[----:B------:R-:W-:Y:S01]  /*0390*/  ULDC.64 UR6, c[0x0][0x220] ;  /* 0x0000880000067ab9 */ /* 0x000fe20000000a00 */
[----:B-----5:R-:W-:-:S06]  /*03a0*/  CS2R R12, SRZ ;  /* 0x00000000000c7805 */ /* 0x020fcc000001ff00 */
[----:B------:R0:W4:Y:S02]  /*03b0*/  @!P0 LDG.E.128 R12, desc[UR4][R24.64+-0x8000] ;  /* 0xff800004180c8981 */ /* 0x000124000c1e1d00 */
[----:B0-----:R-:W0:Y:S01]  /*03c0*/  LDC.64 R24, c[0x0][0x210] ;  /* 0x00008400ff187b82 */ /* 0x001e220000000a00 */
[----:B------:R-:W-:Y:S01]  /*03d0*/  IADD3 R22, P5, R22, UR6, RZ ;  /* 0x0000000616167c10 */ /* 0x000fe2000ffbe0ff */
[C---:B------:R-:W-:Y:S01]  /*03e0*/  IMAD.WIDE R26, R17.reuse, 0x4, R26 ;  /* 0x00000004111a7825 */ /* 0x040fe200078e021a */
[C---:B------:R-:W-:Y:S02]  /*03f0*/  ISETP.GE.AND P4, PT, R17.reuse, 0x80, PT ;  /* 0x000000801100780c */ /* 0x040fe40003f86270 */
[----:B------:R-:W-:Y:S02]  /*0400*/  CS2R R18, SRZ ;  /* 0x0000000000127805 */ /* 0x000fe4000001ff00 */
[----:B------:R-:W-:Y:S01]  /*0410*/  IADD3.X R23, R16, UR7, RZ, P5, !PT ;  /* 0x0000000710177c10 */ /* 0x000fe2000affe4ff */
[----:B------:R-:W-:Y:S01]  /*0420*/  IMAD.WIDE R28, R17, 0x4, R28 ;  /* 0x00000004111c7825 */ /* 0x000fe200078e021c */
[----:B------:R-:W-:Y:S01]  /*0430*/  CS2R R16, SRZ ;  /* 0x0000000000107805 */ /* 0x000fe2000001ff00 */
[----:B------:R-:W5:Y:S04]  /*0440*/  LDG.E.EL R26, desc[UR4][R26.64] ;  /* 0x000000041a1a7981 */ /* 0x000f68000c2e1900 */
[----:B------:R-:W5:Y:S04]  /*0450*/  LDG.E.EL R29, desc[UR4][R28.64] ;  /* 0x000000041c1d7981 */ /* 0x000f68000c2e1900 */
[----:B------:R1:W5:Y:S01]  /*0460*/  @!P3 LDG.E.128 R16, desc[UR4][R22.64+-0xa000] ;  /* 0xff6000041610b981 */ /* 0x000362000c1e1d00 */
[----:B0-----:R-:W-:Y:S01]  /*0470*/  IMAD.WIDE R24, R21, 0x4, R24 ;  /* 0x0000000415187825 */ /* 0x001fe200078e0218 */
[----:B------:R-:W-:-:S02]  /*0480*/  CS2R R20, SRZ ;  /* 0x0000000000147805 */ /* 0x000fc4000001ff00 */
[----:B-1----:R-:W-:-:S06]  /*0490*/  CS2R R22, SRZ ;  /* 0x0000000000167805 */ /* 0x002fcc000001ff00 */
[----:B------:R-:W5:Y:S01]  /*04a0*/  @!P4 LDG.E.128 R20, desc[UR4][R24.64] ;  /* 0x000000041814c981 */ /* 0x000f62000c1e1d00 */
[----:B--2---:R-:W-:-:S06]  /*04b0*/  FADD R0, R0, 9.9999997473787516356e-06 ;  /* 0x3727c5ac00007421 */ /* 0x004fcc0000000000 */
[----:B------:R-:W0:Y:S02]  /*04c0*/  MUFU.SQRT R0, R0 ;  /* 0x0000000000007308 */ /* 0x000e240000002000 */
[C---:B0-----:R-:W-:Y:S02]  /*04d0*/  FSETP.GT.AND P5, PT, R0.reuse, 8.50705917302346158658e+37, PT ;  /* 0x7e8000000000780b */ /* 0x041fe40003fa4000 */
[----:B------:R-:W-:Y:S02]  /*04e0*/  FSETP.GEU.AND P6, PT, R0, 1.175494350822287508e-38, PT ;  /* 0x008000000000780b */ /* 0x000fe40003fce000 */
[----:B---3--:R-:W-:Y:S02]  /*04f0*/  SEL R9, R9, RZ, !P1 ;  /* 0x000000ff09097207 */ /* 0x008fe40004800000 */
[----:B------:R-:W-:Y:S02]  /*0500*/  @P1 SEL R9, R5, RZ, P2 ;  /* 0x000000ff05091207 */ /* 0x000fe40001000000 */
[----:B------:R-:W-:-:S05]  /*0510*/  SEL R8, R8, RZ, !P1 ;  /* 0x000000ff08087207 */ /* 0x000fca0004800000 */
[----:B------:R-:W-:Y:S01]  /*0520*/  @P5 FMUL R0, R0, 0.25 ;  /* 0x3e80000000005820 */ /* 0x000fe20000400000 */
[----:B----4-:R-:W-:-:S03]  /*0530*/  SEL R5, R13, RZ, !P0 ;  /* 0x000000ff0d057207 */ /* 0x010fc60004000000 */
[----:B------:R-:W-:Y:S01]  /*0540*/  @!P6 FMUL R0, R0, 16777216 ;  /* 0x4b8000000000e820 */ /* 0x000fe20000400000 */
[----:B------:R-:W-:Y:S02]  /*0550*/  @P1 SEL R8, R4, RZ, P2 ;  /* 0x000000ff04081207 */ /* 0x000fe40001000000 */
[----:B------:R-:W-:Y:S02]  /*0560*/  SEL R10, R10, RZ, !P1 ;  /* 0x000000ff0a0a7207 */ /* 0x000fe40004800000 */
[----:B------:R-:W-:Y:S01]  /*0570*/  SEL R11, R11, RZ, !P1 ;  /* 0x000000ff0b0b7207 */ /* 0x000fe20004800000 */
[----:B------:R-:W0:Y:S01]  /*0580*/  MUFU.RCP R0, R0 ;  /* 0x0000000000007308 */ /* 0x000e220000001000 */
[----:B------:R-:W-:Y:S02]  /*0590*/  @P1 SEL R10, R6, RZ, P2 ;  /* 0x000000ff060a1207 */ /* 0x000fe40001000000 */
[----:B------:R-:W-:Y:S02]  /*05a0*/  SEL R4, R12, RZ, !P0 ;  /* 0x000000ff0c047207 */ /* 0x000fe40004000000 */
[----:B------:R-:W-:-:S02]  /*05b0*/  @P1 SEL R11, R7, RZ, P2 ;  /* 0x000000ff070b1207 */ /* 0x000fc40001000000 */
[----:B-----5:R-:W-:Y:S02]  /*05c0*/  SEL R13, R16, RZ, !P3 ;  /* 0x000000ff100d7207 */ /* 0x020fe40005800000 */
[----:B------:R-:W-:Y:S02]  /*05d0*/  SEL R6, R14, RZ, !P0 ;  /* 0x000000ff0e067207 */ /* 0x000fe40004000000 */
[----:B------:R-:W-:Y:S01]  /*05e0*/  @P0 SEL R4, R13, R8, !P3 ;  /* 0x000000080d040207 */ /* 0x000fe20005800000 */
[----:B------:R-:W-:Y:S01]  /*05f0*/  IMAD.MOV.U32 R13, RZ, RZ, 0x3e800000 ;  /* 0x3e800000ff0d7424 */ /* 0x000fe200078e00ff */
[----:B------:R-:W-:Y:S02]  /*0600*/  SEL R7, R15, RZ, !P0 ;  /* 0x000000ff0f077207 */ /* 0x000fe40004000000 */
[----:B------:R-:W-:Y:S02]  /*0610*/  SEL R14, R19, RZ, !P3 ;  /* 0x000000ff130e7207 */ /* 0x000fe40005800000 */
[----:B------:R-:W-:-:S02]  /*0620*/  SEL R12, R17, RZ, !P3 ;  /* 0x000000ff110c7207 */ /* 0x000fc40005800000 */
[----:B------:R-:W-:Y:S02]  /*0630*/  SEL R15, R18, RZ, !P3 ;  /* 0x000000ff120f7207 */ /* 0x000fe40005800000 */
[----:B------:R-:W-:Y:S02]  /*0640*/  @P0 SEL R7, R14, R11, !P3 ;  /* 0x0000000b0e070207 */ /* 0x000fe40005800000 */
[----:B------:R-:W-:Y:S02]  /*0650*/  @P0 SEL R5, R12, R9, !P3 ;  /* 0x000000090c050207 */ /* 0x000fe40005800000 */
[----:B------:R-:W-:Y:S01]  /*0660*/  @P0 SEL R6, R15, R10, !P3 ;  /* 0x0000000a0f060207 */ /* 0x000fe20005800000 */
[----:B------:R-:W1:Y:S01]  /*0670*/  LDC.64 R8, c[0x0][0x260] ;  /* 0x00009800ff087b82 */ /* 0x000e620000000a00 */
[----:B------:R-:W-:Y:S02]  /*0680*/  SEL R12, R21, RZ, !P4 ;  /* 0x000000ff150c7207 */ /* 0x000fe40006000000 */
[----:B------:R-:W-:-:S02]  /*0690*/  FSEL R13, R13, 1, P5 ;  /* 0x3f8000000d0d7808 */ /* 0x000fc40002800000 */
[----:B------:R-:W-:Y:S02]  /*06a0*/  SEL R14, R23, RZ, !P4 ;  /* 0x000000ff170e7207 */ /* 0x000fe40006000000 */
[----:B------:R-:W-:Y:S01]  /*06b0*/  SEL R17, R22, RZ, !P4 ;  /* 0x000000ff16117207 */ /* 0x000fe20006000000 */
[----:B------:R-:W2:Y:S01]  /*06c0*/  LDC.64 R10, c[0x0][0x258] ;  /* 0x00009600ff0a7b82 */ /* 0x000ea20000000a00 */
[----:B------:R-:W-:Y:S01]  /*06d0*/  SEL R15, R20, RZ, !P4 ;  /* 0x000000ff140f7207 */ /* 0x000fe20006000000 */
[----:B------:R-:W-:Y:S01]  /*06e0*/  @!P6 FMUL R13, R13, 16777216 ;  /* 0x4b8000000d0de820 */ /* 0x000fe20000400000 */
[----:B------:R-:W-:Y:S02]  /*06f0*/  SEL R5, R12, R5, !P4 ;  /* 0x000000050c057207 */ /* 0x000fe40006000000 */
[----:B------:R-:W-:Y:S02]  /*0700*/  SEL R7, R14, R7, !P4 ;  /* 0x000000070e077207 */ /* 0x000fe40006000000 */
[----:B------:R-:W-:-:S02]  /*0710*/  SEL R6, R17, R6, !P4 ;  /* 0x0000000611067207 */ /* 0x000fc40006000000 */
[----:B------:R-:W-:Y:S01]  /*0720*/  SEL R4, R15, R4, !P4 ;  /* 0x000000040f047207 */ /* 0x000fe20006000000 */
[----:B0-----:R-:W-:Y:S01]  /*0730*/  FMUL R0, R0, R13 ;  /* 0x0000000d00007220 */ /* 0x001fe20000400000 */
[C---:B------:R-:W-:Y:S01]  /*0740*/  FADD R15, -R2.reuse, R5 ;  /* 0x00000005020f7221 */ /* 0x040fe20000000100 */
[C---:B------:R-:W-:Y:S01]  /*0750*/  FADD R19, -R2.reuse, R7 ;  /* 0x0000000702137221 */ /* 0x040fe20000000100 */
[C---:B------:R-:W-:Y:S01]  /*0760*/  FADD R17, -R2.reuse, R6 ;  /* 0x0000000602117221 */ /* 0x040fe20000000100 */
[----:B------:R-:W-:Y:S01]  /*0770*/  FADD R13, -R2, R4 ;  /* 0x00000004020d7221 */ /* 0x000fe20000000100 */
[C---:B------:R-:W-:Y:S01]  /*0780*/  FMUL R15, R0.reuse, R15 ;  /* 0x0000000f000f7220 */ /* 0x040fe20000400000 */
[C---:B------:R-:W-:Y:S01]  /*0790*/  FMUL R2, R0.reuse, R19 ;  /* 0x0000001300027220 */ /* 0x040fe20000400000 */
[C---:B------:R-:W-:Y:S01]  /*07a0*/  FMUL R12, R0.reuse, R17 ;  /* 0x00000011000c7220 */ /* 0x040fe20000400000 */
[----:B------:R-:W-:Y:S01]  /*07b0*/  FMUL R0, R0, R13 ;  /* 0x0000000d00007220 */ /* 0x000fe20000400000 */
[C-C-:B------:R-:W-:Y:S01]  /*07c0*/  FFMA R15, R26.reuse, R15, R29.reuse ;  /* 0x0000000f1a0f7223 */ /* 0x140fe2000000001d */
[C-C-:B------:R-:W-:Y:S01]  /*07d0*/  FFMA R16, R26.reuse, R2, R29.reuse ;  /* 0x000000021a107223 */ /* 0x140fe2000000001d */
[C-C-:B------:R-:W-:Y:S01]  /*07e0*/  FFMA R14, R26.reuse, R12, R29.reuse ;  /* 0x0000000c1a0e7223 */ /* 0x140fe2000000001d */
[----:B------:R-:W-:-:S02]  /*07f0*/  FFMA R0, R26, R0, R29 ;  /* 0x000000001a007223 */ /* 0x000fc4000000001d */
[----:B------:R-:W-:Y:S02]  /*0800*/  FSETP.GEU.AND P2, PT, R15, RZ, PT ;  /* 0x000000ff0f00720b */ /* 0x000fe40003f4e000 */
[----:B------:R-:W-:Y:S02]  /*0810*/  FSETP.GEU.AND P0, PT, R16, RZ, PT ;  /* 0x000000ff1000720b */ /* 0x000fe40003f0e000 */
[----:B------:R-:W-:Y:S02]  /*0820*/  FSETP.GEU.AND P1, PT, R14, RZ, PT ;  /* 0x000000ff0e00720b */ /* 0x000fe40003f2e000 */
[----:B------:R-:W-:Y:S01]  /*0830*/  FSETP.GEU.AND P3, PT, R0, RZ, PT ;  /* 0x000000ff0000720b */ /* 0x000fe20003f6e000 */
[C---:B--2---:R-:W-:Y:S01]  /*0840*/  IMAD.WIDE R12, R3.reuse, 0x4, R10 ;  /* 0x00000004030c7825 */ /* 0x044fe200078e020a */
[----:B------:R-:W-:Y:S02]  /*0850*/  SEL R11, R16, RZ, P0 ;  /* 0x000000ff100b7207 */ /* 0x000fe40000000000 */
[----:B------:R-:W-:Y:S01]  /*0860*/  SEL R10, R14, RZ, P1 ;  /* 0x000000ff0e0a7207 */ /* 0x000fe20000800000 */
[----:B-1----:R-:W-:Y:S01]  /*0870*/  IMAD.WIDE R2, R3, 0x4, R8 ;  /* 0x0000000403027825 */ /* 0x002fe200078e0208 */
[----:B------:R-:W-:-:S02]  /*0880*/  SEL R9, R15, RZ, P2 ;  /* 0x000000ff0f097207 */ /* 0x000fc40001000000 */
[----:B------:R-:W-:Y:S01]  /*0890*/  SEL R8, R0, RZ, P3 ;  /* 0x000000ff00087207 */ /* 0x000fe20001800000 */
[----:B------:R-:W-:Y:S04]  /*08a0*/  STG.E.128 desc[UR4][R12.64], R4 ;  /* 0x000000040c007986 */ /* 0x000fe8000c101d04 */
[----:B------:R-:W-:Y:S01]  /*08b0*/  STG.E.128 desc[UR4][R2.64], R8 ;  /* 0x0000000802007986 */ /* 0x000fe2000c101d04 */
[----:B------:R-:W-:Y:S05]  /*08c0*/  EXIT ;  /* 0x000000000000794d */ /* 0x000fea0003800000 */
.L_x_0:
[----:B------:R-:W-:-:S00]  /*08d0*/  BRA `(.L_x_0) ;  /* 0xfffffffc00fc7947 */ /* 0x000fc0000383ffff */
[----:B------:R-:W-:-:S00]  /*08e0*/  NOP ;  /* 0x0000000000007918 */ /* 0x000fc00000000000 */
        /* <DEDUP_REMOVED lines=9> */
.L_x_1:


//--------------------- .nv.global.init           --------------------------
	.section	.nv.global.init,"aw",@progbits
.nv.global.init:
	.type		_$_str,@object
	.size		_$_str,(_$_str_$_2 - _$_str)
_$_str:
        /*0000*/ 	.byte	0x5f, 0x5f, 0x43, 0x55, 0x44, 0x41, 0x5f, 0x46, 0x54, 0x5a, 0x00
	.type		_$_str_$_2,@object
	.size		_$_str_$_2,(.L_1 - _$_str_$_2)
_$_str_$_2:
        /*000b*/ 	.byte	0x5f, 0x5f, 0x43, 0x55, 0x44, 0x41, 0x5f, 0x50, 0x52, 0x45, 0x43, 0x5f, 0x53, 0x51, 0x52, 0x54
        /*001b*/ 	.byte	0x00
.L_1:


//--------------------- .nv.constant0.triton_poi_fused__native_batch_norm_legit_no_training_cat_relu_15 --------------------------
	.section	.nv.constant0.triton_poi_fused__native_batch_norm_legit_no_training_cat_relu_15,"a",@progbits
	.sectionflags	@""
	.align	4
.nv.constant0.triton_poi_fused__native_batch_norm_legit_no_training_cat_relu_15:
	.zero		620
